	.headerflags	@"EF_CUDA_TEXMODE_UNIFIED EF_CUDA_64BIT_ADDRESS EF_CUDA_ACCELERATORS EF_CUDA_SM90 EF_CUDA_VIRTUAL_SM(EF_CUDA_SM90)"
	.elftype	@"ET_EXEC"


//--------------------- .nv.info                  --------------------------
	.section	.nv.info,"",@"SHT_CUDA_INFO"
	.align	4


	//----- nvinfo : EIATTR_REGCOUNT
	.align		4
        /*0000*/ 	.byte	0x04, 0x2f
        /*0002*/ 	.short	(.L_3 - .L_2)
	.align		4
.L_2:
        /*0004*/ 	.word	index@(triton_poi_fused__native_batch_norm_legit_no_training_add_relu_22)
        /*0008*/ 	.word	0x00000026


	//----- nvinfo : EIATTR_MIN_STACK_SIZE
	.align		4
.L_3:
        /*000c*/ 	.byte	0x04, 0x12
        /*000e*/ 	.short	(.L_5 - .L_4)
	.align		4
.L_4:
        /*0010*/ 	.word	index@(triton_poi_fused__native_batch_norm_legit_no_training_add_relu_22)
        /*0014*/ 	.word	0x00000000


	//----- nvinfo : EIATTR_FRAME_SIZE
	.align		4
.L_5:
        /*0018*/ 	.byte	0x04, 0x11
        /*001a*/ 	.short	(.L_7 - .L_6)
	.align		4
.L_6:
        /*001c*/ 	.word	index@(triton_poi_fused__native_batch_norm_legit_no_training_add_relu_22)
        /*0020*/ 	.word	0x00000000


	//----- nvinfo : EIATTR_MIN_STACK_SIZE
	.align		4
.L_7:
        /*0024*/ 	.byte	0x04, 0x12
        /*0026*/ 	.short	(.L_9 - .L_8)
	.align		4
.L_8:
        /*0028*/ 	.word	index@(triton_poi_fused__native_batch_norm_legit_no_training_add_relu_22)
        /*002c*/ 	.word	0x00000000
.L_9:


//--------------------- .nv.info.triton_poi_fused__native_batch_norm_legit_no_training_add_relu_22 --------------------------
	.section	.nv.info.triton_poi_fused__native_batch_norm_legit_no_training_add_relu_22,"",@"SHT_CUDA_INFO"
	.sectionflags	@""
	.align	4


	//----- nvinfo : EIATTR_CUDA_API_VERSION
	.align		4
        /*0000*/ 	.byte	0x04, 0x37
        /*0002*/ 	.short	(.L_11 - .L_10)
.L_10:
        /*0004*/ 	.word	0x0000007c


	//----- nvinfo : EIATTR_KPARAM_INFO
	.align		4
.L_11:
        /*0008*/ 	.byte	0x04, 0x17
        /*000a*/ 	.short	(.L_13 - .L_12)
.L_12:
        /*000c*/ 	.word	0x00000000
        /*0010*/ 	.short	0x0008
        /*0012*/ 	.short	0x003c
        /*0014*/ 	.byte	0x00, 0xf0, 0x11, 0x00


	//----- nvinfo : EIATTR_KPARAM_INFO
	.align		4
.L_13:
        /*0018*/ 	.byte	0x04, 0x17
        /*001a*/ 	.short	(.L_15 - .L_14)
.L_14:
        /*001c*/ 	.word	0x00000000
        /*0020*/ 	.short	0x0007
        /*0022*/ 	.short	0x0038
        /*0024*/ 	.byte	0x00, 0xf0, 0x11, 0x00


	//----- nvinfo : EIATTR_KPARAM_INFO
	.align		4
.L_15:
        /*0028*/ 	.byte	0x04, 0x17
        /*002a*/ 	.short	(.L_17 - .L_16)
.L_16:
        /*002c*/ 	.word	0x00000000
        /*0030*/ 	.short	0x0006
        /*0032*/ 	.short	0x0030
        /*0034*/ 	.byte	0x00, 0xf4, 0x21, 0x00


	//----- nvinfo : EIATTR_KPARAM_INFO
	.align		4
.L_17:
        /*0038*/ 	.byte	0x04, 0x17
        /*003a*/ 	.short	(.L_19 - .L_18)
.L_18:
        /*003c*/ 	.word	0x00000000
        /*0040*/ 	.short	0x0005
        /*0042*/ 	.short	0x0028
        /*0044*/ 	.byte	0x00, 0xf4, 0x21, 0x00


	//----- nvinfo : EIATTR_KPARAM_INFO
	.align		4
.L_19:
        /*0048*/ 	.byte	0x04, 0x17
        /*004a*/ 	.short	(.L_21 - .L_20)
.L_20:
        /*004c*/ 	.word	0x00000000
        /*0050*/ 	.short	0x0004
        /*0052*/ 	.short	0x0020
        /*0054*/ 	.byte	0x00, 0xf4, 0x21, 0x00


	//----- nvinfo : EIATTR_KPARAM_INFO
	.align		4
.L_21:
        /*0058*/ 	.byte	0x04, 0x17
        /*005a*/ 	.short	(.L_23 - .L_22)
.L_22:
        /*005c*/ 	.word	0x00000000
        /*0060*/ 	.short	0x0003
        /*0062*/ 	.short	0x0018
        /*0064*/ 	.byte	0x00, 0xf4, 0x21, 0x00


	//----- nvinfo : EIATTR_KPARAM_INFO
	.align		4
.L_23:
        /*0068*/ 	.byte	0x04, 0x17
        /*006a*/ 	.short	(.L_25 - .L_24)
.L_24:
        /*006c*/ 	.word	0x00000000
        /*0070*/ 	.short	0x0002
        /*0072*/ 	.short	0x0010
        /*0074*/ 	.byte	0x00, 0xf4, 0x21, 0x00


	//----- nvinfo : EIATTR_KPARAM_INFO
	.align		4
.L_25:
        /*0078*/ 	.byte	0x04, 0x17
        /*007a*/ 	.short	(.L_27 - .L_26)
.L_26:
        /*007c*/ 	.word	0x00000000
        /*0080*/ 	.short	0x0001
        /*0082*/ 	.short	0x0008
        /*0084*/ 	.byte	0x00, 0xf4, 0x21, 0x00


	//----- nvinfo : EIATTR_KPARAM_INFO
	.align		4
.L_27:
        /*0088*/ 	.byte	0x04, 0x17
        /*008a*/ 	.short	(.L_29 - .L_28)
.L_28:
        /*008c*/ 	.word	0x00000000
        /*0090*/ 	.short	0x0000
        /*0092*/ 	.short	0x0000
        /*0094*/ 	.byte	0x00, 0xf4, 0x21, 0x00


	//----- nvinfo : EIATTR_SPARSE_MMA_MASK
	.align		4
.L_29:
        /*0098*/ 	.byte	0x03, 0x50
        /*009a*/ 	.short	0x0000


	//----- nvinfo : EIATTR_MAXREG_COUNT
	.align		4
        /*009c*/ 	.byte	0x03, 0x1b
        /*009e*/ 	.short	0x00ff


	//----- nvinfo : EIATTR_EXIT_INSTR_OFFSETS
	.align		4
        /*00a0*/ 	.byte	0x04, 0x1c
        /*00a2*/ 	.short	(.L_31 - .L_30)


	//   ....[0]....
.L_30:
        /*00a4*/ 	.word	0x00000c90


	//   ....[1]....
        /*00a8*/ 	.word	0x00000ce0


	//----- nvinfo : EIATTR_REQNTID
	.align		4
.L_31:
        /*00ac*/ 	.byte	0x04, 0x10
        /*00ae*/ 	.short	(.L_33 - .L_32)
.L_32:
        /*00b0*/ 	.word	0x00000080
        /*00b4*/ 	.word	0x00000001
        /*00b8*/ 	.word	0x00000001


	//----- nvinfo : EIATTR_CBANK_PARAM_SIZE
	.align		4
.L_33:
        /*00bc*/ 	.byte	0x03, 0x19
        /*00be*/ 	.short	0x0040


	//----- nvinfo : EIATTR_PARAM_CBANK
	.align		4
        /*00c0*/ 	.byte	0x04, 0x0a
        /*00c2*/ 	.short	(.L_35 - .L_34)
	.align		4
.L_34:
        /*00c4*/ 	.word	index@(.nv.constant0.triton_poi_fused__native_batch_norm_legit_no_training_add_relu_22)
        /*00c8*/ 	.short	0x0210
        /*00ca*/ 	.short	0x0040


	//----- nvinfo : EIATTR_SW_WAR
	.align		4
.L_35:
        /*00cc*/ 	.byte	0x04, 0x36
        /*00ce*/ 	.short	(.L_37 - .L_36)
.L_36:
        /*00d0*/ 	.word	0x00000008
.L_37:


//--------------------- .nv.callgraph             --------------------------
	.section	.nv.callgraph,"",@"SHT_CUDA_CALLGRAPH"
	.align	4
	.sectionentsize	8
	.align		4
        /*0000*/ 	.word	0x00000000
	.align		4
        /*0004*/ 	.word	0xffffffff
	.align		4
        /*0008*/ 	.word	0x00000000
	.align		4
        /*000c*/ 	.word	0xfffffffe
	.align		4
        /*0010*/ 	.word	0x00000000
	.align		4
        /*0014*/ 	.word	0xfffffffd
	.align		4
        /*0018*/ 	.word	0x00000000
	.align		4
        /*001c*/ 	.word	0xfffffffc


//--------------------- .nv.constant4             --------------------------
	.section	.nv.constant4,"a",@progbits
	.align	8
	.align		8
.nv.constant4:
        /*0000*/ 	.dword	_$_str
	.align		8
        /*0008*/ 	.dword	_$_str_$_2


//--------------------- .text.triton_poi_fused__native_batch_norm_legit_no_training_add_relu_22 --------------------------
	.section	.text.triton_poi_fused__native_batch_norm_legit_no_training_add_relu_22,"ax",@progbits
	.sectionflags	@"SHF_BARRIERS=1"
	.align	128
        .global         triton_poi_fused__native_batch_norm_legit_no_training_add_relu_22
        .type           triton_poi_fused__native_batch_norm_legit_no_training_add_relu_22,@function
        .size           triton_poi_fused__native_batch_norm_legit_no_training_add_relu_22,(.L_x_1 - triton_poi_fused__native_batch_norm_legit_no_training_add_relu_22)
        .other          triton_poi_fused__native_batch_norm_legit_no_training_add_relu_22,@"STO_CUDA_ENTRY STV_DEFAULT"
triton_poi_fused__native_batch_norm_legit_no_training_add_relu_22:
.text.triton_poi_fused__native_batch_norm_legit_no_training_add_relu_22:
[----:B------:R-:W0:Y:S01]  /*0000*/  LDC R1, c[0x0][0x28] ;  /* 0x00000a00ff017b82 */ /* 0x000e220000000800 */
[----:B------:R-:W1:Y:S07]  /*0010*/  S2R R0, SR_CTAID.X ;  /* 0x0000000000007919 */ /* 0x000e6e0000002500 */
[----:B------:R-:W2:Y:S01]  /*0020*/  LDC.64 R14, c[0x0][0x210] ;  /* 0x00008400ff0e7b82 */ /* 0x000ea20000000a00 */
[----:B------:R-:W-:Y:S02]  /*0030*/  CS2R R28, SRZ ;  /* 0x00000000001c7805 */ /* 0x000fe4000001ff00 */
[----:B------:R-:W-:Y:S01]  /*0040*/  CS2R R30, SRZ ;  /* 0x00000000001e7805 */ /* 0x000fe2000001ff00 */
[----:B------:R-:W3:Y:S01]  /*0050*/  S2R R4, SR_TID.X ;  /* 0x0000000000047919 */ /* 0x000ee20000002100 */
[----:B------:R-:W-:Y:S01]  /*0060*/  ULDC.64 UR6, c[0x0][0x208] ;  /* 0x0000820000067ab9 */ /* 0x000fe20000000a00 */
[----:B------:R-:W4:Y:S02]  /*0070*/  S2R R2, SR_CTAID.Y ;  /* 0x0000000000027919 */ /* 0x000f240000002600 */
[----:B------:R-:W5:Y:S08]  /*0080*/  LDC.64 R12, c[0x0][0x218] ;  /* 0x00008600ff0c7b82 */ /* 0x000f700000000a00 */
[----:B------:R-:W5:Y:S01]  /*0090*/  LDC.64 R18, c[0x0][0x220] ;  /* 0x00008800ff127b82 */ /* 0x000f620000000a00 */
[----:B-1----:R-:W-:-:S02]  /*00a0*/  IMAD.SHL.U32 R0, R0, 0x20, RZ ;  /* 0x0000002000007824 */ /* 0x002fc400078e00ff */
[----:B---3--:R-:W-:Y:S01]  /*00b0*/  IMAD.SHL.U32 R3, R4, 0x4, RZ ;  /* 0x0000000404037824 */ /* 0x008fe200078e00ff */
[----:B------:R-:W-:Y:S01]  /*00c0*/  SHF.R.U32.HI R33, RZ, 0x3, R4 ;  /* 0x00000003ff217819 */ /* 0x000fe20000011604 */
[----:B----4-:R-:W-:-:S03]  /*00d0*/  IMAD.SHL.U32 R2, R2, 0x20, RZ ;  /* 0x0000002002027824 */ /* 0x010fc600078e00ff */
[----:B------:R-:W-:Y:S02]  /*00e0*/  LOP3.LUT R16, R0, 0x1c, R3, 0xf8, !PT ;  /* 0x0000001c00107812 */ /* 0x000fe400078ef803 */
[----:B------:R-:W-:Y:S02]  /*00f0*/  SGXT.U32 R33, R33, 0x4 ;  /* 0x000000042121781a */ /* 0x000fe40000000000 */
[----:B------:R-:W-:Y:S02]  /*0100*/  ISETP.GE.AND P2, PT, R16, 0x200, PT ;  /* 0x000002001000780c */ /* 0x000fe40003f46270 */
[----:B------:R-:W-:Y:S02]  /*0110*/  LOP3.LUT R25, R2, R33, RZ, 0xfc, !PT ;  /* 0x0000002102197212 */ /* 0x000fe400078efcff */
[----:B------:R-:W-:Y:S02]  /*0120*/  LOP3.LUT R9, R2, 0x10, R33, 0xfe, !PT ;  /* 0x0000001002097812 */ /* 0x000fe400078efe21 */
[C---:B------:R-:W-:Y:S01]  /*0130*/  ISETP.LT.AND P1, PT, R25.reuse, 0x100, !P2 ;  /* 0x000001001900780c */ /* 0x040fe20005721270 */
[----:B------:R-:W-:-:S02]  /*0140*/  IMAD R25, R25, 0x200, R16 ;  /* 0x0000020019197824 */ /* 0x000fc400078e0210 */
[----:B------:R-:W-:Y:S02]  /*0150*/  IMAD R24, R9, 0x200, R16 ;  /* 0x0000020009187824 */ /* 0x000fe400078e0210 */
[----:B--2---:R-:W-:-:S04]  /*0160*/  IMAD.WIDE R22, R25, 0x4, R14 ;  /* 0x0000000419167825 */ /* 0x004fc800078e020e */
[----:B-----5:R-:W-:Y:S01]  /*0170*/  IMAD.WIDE R20, R16, 0x4, R12 ;  /* 0x0000000410147825 */ /* 0x020fe200078e020c */
[----:B------:R-:W-:-:S03]  /*0180*/  CS2R R12, SRZ ;  /* 0x00000000000c7805 */ /* 0x000fc6000001ff00 */
[----:B------:R1:W2:Y:S01]  /*0190*/  @P1 LDG.E.EL.128 R28, desc[UR6][R22.64] ;  /* 0x00000006161c1981 */ /* 0x0002a2000c2e1d00 */
[----:B0-----:R-:W-:Y:S01]  /*01a0*/  IMAD.WIDE R18, R16, 0x4, R18 ;  /* 0x0000000410127825 */ /* 0x001fe200078e0212 */
[----:B------:R-:W-:Y:S02]  /*01b0*/  ISETP.LT.AND P0, PT, R9, 0x100, !P2 ;  /* 0x000001000900780c */ /* 0x000fe40005701270 */
[----:B------:R-:W-:Y:S02]  /*01c0*/  CS2R R4, SRZ ;  /* 0x0000000000047805 */ /* 0x000fe4000001ff00 */
[----:B------:R-:W-:Y:S02]  /*01d0*/  CS2R R6, SRZ ;  /* 0x0000000000067805 */ /* 0x000fe4000001ff00 */
[----:B------:R-:W-:Y:S02]  /*01e0*/  CS2R R8, SRZ ;  /* 0x0000000000087805 */ /* 0x000fe4000001ff00 */
[----:B------:R-:W-:Y:S01]  /*01f0*/  CS2R R10, SRZ ;  /* 0x00000000000a7805 */ /* 0x000fe2000001ff00 */
[----:B-1----:R-:W-:Y:S01]  /*0200*/  IMAD.WIDE R22, R24, 0x4, R14 ;  /* 0x0000000418167825 */ /* 0x002fe200078e020e */
[----:B------:R-:W-:-:S04]  /*0210*/  CS2R R14, SRZ ;  /* 0x00000000000e7805 */ /* 0x000fc8000001ff00 */
[----:B------:R-:W3:Y:S04]  /*0220*/  @!P2 LDG.E.EL.128 R8, desc[UR6][R20.64] ;  /* 0x000000061408a981 */ /* 0x000ee8000c2e1d00 */
[----:B------:R0:W3:Y:S04]  /*0230*/  @P0 LDG.E.EL.128 R4, desc[UR6][R22.64] ;  /* 0x0000000616040981 */ /* 0x0000e8000c2e1d00 */
[----:B------:R-:W4:Y:S02]  /*0240*/  @!P2 LDG.E.EL.128 R12, desc[UR6][R18.64] ;  /* 0x00000006120ca981 */ /* 0x000f24000c2e1d00 */
[----:B----4-:R-:W-:Y:S01]  /*0250*/  FADD R26, R13, 9.9999997473787516356e-06 ;  /* 0x3727c5ac0d1a7421 */ /* 0x010fe20000000000 */
[----:B------:R-:W-:-:S03]  /*0260*/  FADD R12, R12, 9.9999997473787516356e-06 ;  /* 0x3727c5ac0c0c7421 */ /* 0x000fc60000000000 */
[----:B0-----:R0:W1:Y:S08]  /*0270*/  MUFU.SQRT R23, R26 ;  /* 0x0000001a00177308 */ /* 0x0010700000002000 */
[----:B------:R-:W4:Y:S01]  /*0280*/  MUFU.SQRT R17, R12 ;  /* 0x0000000c00117308 */ /* 0x000f220000002000 */
[----:B------:R-:W-:Y:S01]  /*0290*/  FADD R15, R15, 9.9999997473787516356e-06 ;  /* 0x3727c5ac0f0f7421 */ /* 0x000fe20000000000 */
[----:B------:R-:W-:Y:S01]  /*02a0*/  FADD R14, R14, 9.9999997473787516356e-06 ;  /* 0x3727c5ac0e0e7421 */ /* 0x000fe20000000000 */
[----:B------:R-:W-:Y:S01]  /*02b0*/  IMAD.MOV.U32 R13, RZ, RZ, 0x3e800000 ;  /* 0x3e800000ff0d7424 */ /* 0x000fe200078e00ff */
[----:B0-----:R-:W0:Y:S01]  /*02c0*/  LDC.64 R26, c[0x0][0x230] ;  /* 0x00008c00ff1a7b82 */ /* 0x001e220000000a00 */
[----:B-1----:R-:W-:-:S03]  /*02d0*/  FSETP.GT.AND P3, PT, R23, 8.50705917302346158658e+37, PT ;  /* 0x7e8000001700780b */ /* 0x002fc60003f64000 */
[----:B------:R-:W1:Y:S01]  /*02e0*/  MUFU.SQRT R18, R15 ;  /* 0x0000000f00127308 */ /* 0x000e620000002000 */
[----:B------:R-:W-:Y:S02]  /*02f0*/  FSETP.GEU.AND P4, PT, R23, 1.175494350822287508e-38, PT ;  /* 0x008000001700780b */ /* 0x000fe40003f8e000 */
[----:B----4-:R-:W-:-:S05]  /*0300*/  FSETP.GT.AND P5, PT, R17, 8.50705917302346158658e+37, PT ;  /* 0x7e8000001100780b */ /* 0x010fca0003fa4000 */
[----:B------:R4:W5:Y:S01]  /*0310*/  MUFU.SQRT R21, R14 ;  /* 0x0000000e00157308 */ /* 0x0009620000002000 */
[----:B------:R-:W-:Y:S02]  /*0320*/  FSETP.GEU.AND P6, PT, R17, 1.175494350822287508e-38, PT ;  /* 0x008000001100780b */ /* 0x000fe40003fce000 */
[----:B------:R-:W-:Y:S01]  /*0330*/  FSEL R19, R13, 1, P5 ;  /* 0x3f8000000d137808 */ /* 0x000fe20002800000 */
[----:B------:R-:W-:Y:S01]  /*0340*/  @P3 FMUL R23, R23, 0.25 ;  /* 0x3e80000017173820 */ /* 0x000fe20000400000 */
[----:B----4-:R-:W-:Y:S02]  /*0350*/  FSEL R14, R13, 1, P3 ;  /* 0x3f8000000d0e7808 */ /* 0x010fe40001800000 */
[----:B-1----:R-:W-:Y:S01]  /*0360*/  FSETP.GT.AND P3, PT, R18, 8.50705917302346158658e+37, PT ;  /* 0x7e8000001200780b */ /* 0x002fe20003f64000 */
[----:B------:R-:W-:Y:S01]  /*0370*/  @P5 FMUL R17, R17, 0.25 ;  /* 0x3e80000011115820 */ /* 0x000fe20000400000 */
[----:B------:R-:W-:Y:S01]  /*0380*/  @!P4 FMUL R23, R23, 16777216 ;  /* 0x4b8000001717c820 */ /* 0x000fe20000400000 */
[----:B-----5:R-:W-:Y:S01]  /*0390*/  FSETP.GT.AND P5, PT, R21, 8.50705917302346158658e+37, PT ;  /* 0x7e8000001500780b */ /* 0x020fe20003fa4000 */
[----:B------:R-:W-:-:S03]  /*03a0*/  @!P4 FMUL R14, R14, 16777216 ;  /* 0x4b8000000e0ec820 */ /* 0x000fc60000400000 */
[----:B------:R-:W-:Y:S01]  /*03b0*/  @!P6 FMUL R17, R17, 16777216 ;  /* 0x4b8000001111e820 */ /* 0x000fe20000400000 */
[----:B------:R-:W-:Y:S01]  /*03c0*/  @!P6 FMUL R19, R19, 16777216 ;  /* 0x4b8000001313e820 */ /* 0x000fe20000400000 */
[C---:B------:R-:W-:Y:S02]  /*03d0*/  FSETP.GEU.AND P4, PT, R18.reuse, 1.175494350822287508e-38, PT ;  /* 0x008000001200780b */ /* 0x040fe40003f8e000 */
[C---:B------:R-:W-:Y:S02]  /*03e0*/  FSETP.GEU.AND P6, PT, R21.reuse, 1.175494350822287508e-38, PT ;  /* 0x008000001500780b */ /* 0x040fe40003fce000 */
[----:B------:R-:W-:Y:S01]  /*03f0*/  @P3 FMUL R18, R18, 0.25 ;  /* 0x3e80000012123820 */ /* 0x000fe20000400000 */
[----:B------:R1:W-:Y:S02]  /*0400*/  MUFU.RCP R20, R17 ;  /* 0x0000001100147308 */ /* 0x0003e40000001000 */
[----:B------:R-:W-:Y:S01]  /*0410*/  @P5 FMUL R21, R21, 0.25 ;  /* 0x3e80000015155820 */ /* 0x000fe20000400000 */
[----:B---3--:R-:W-:-:S05]  /*0420*/  FADD R12, -R11, R7 ;  /* 0x000000070b0c7221 */ /* 0x008fca0000000100 */
[----:B------:R-:W-:Y:S02]  /*0430*/  @!P4 FMUL R18, R18, 16777216 ;  /* 0x4b8000001212c820 */ /* 0x000fe40000400000 */
[----:B------:R-:W-:Y:S01]  /*0440*/  @!P6 FMUL R21, R21, 16777216 ;  /* 0x4b8000001515e820 */ /* 0x000fe20000400000 */
[C---:B-1----:R-:W-:Y:S02]  /*0450*/  FADD R17, -R10.reuse, R6 ;  /* 0x000000060a117221 */ /* 0x042fe40000000100 */
[----:B------:R-:W1:Y:S01]  /*0460*/  LDC.64 R6, c[0x0][0x228] ;  /* 0x00008a00ff067b82 */ /* 0x000e620000000a00 */
[----:B--2---:R-:W-:Y:S01]  /*0470*/  FADD R31, -R11, R31 ;  /* 0x0000001f0b1f7221 */ /* 0x004fe20000000100 */
[----:B------:R-:W-:Y:S01]  /*0480*/  MUFU.RCP R18, R18 ;  /* 0x0000001200127308 */ /* 0x000fe20000001000 */
[----:B------:R-:W-:Y:S01]  /*0490*/  FADD R30, -R10, R30 ;  /* 0x0000001e0a1e7221 */ /* 0x000fe20000000100 */
[----:B------:R-:W-:-:S06]  /*04a0*/  FSEL R10, R13, 1, P5 ;  /* 0x3f8000000d0a7808 */ /* 0x000fcc0002800000 */
[----:B------:R-:W2:Y:S01]  /*04b0*/  MUFU.RCP R11, R21 ;  /* 0x00000015000b7308 */ /* 0x000ea20000001000 */
[----:B------:R-:W-:-:S07]  /*04c0*/  FSEL R13, R13, 1, P3 ;  /* 0x3f8000000d0d7808 */ /* 0x000fce0001800000 */
[----:B------:R-:W3:Y:S01]  /*04d0*/  MUFU.RCP R15, R23 ;  /* 0x00000017000f7308 */ /* 0x000ee20000001000 */
[----:B------:R-:W-:Y:S01]  /*04e0*/  @!P6 FMUL R10, R10, 16777216 ;  /* 0x4b8000000a0ae820 */ /* 0x000fe20000400000 */
[----:B------:R-:W-:Y:S01]  /*04f0*/  @!P4 FMUL R13, R13, 16777216 ;  /* 0x4b8000000d0dc820 */ /* 0x000fe20000400000 */
[C---:B------:R-:W-:Y:S01]  /*0500*/  FADD R22, -R9.reuse, R5 ;  /* 0x0000000509167221 */ /* 0x040fe20000000100 */
[----:B------:R-:W-:Y:S01]  /*0510*/  FADD R29, -R9, R29 ;  /* 0x0000001d091d7221 */ /* 0x000fe20000000100 */
[----:B--2---:R-:W-:Y:S01]  /*0520*/  FMUL R9, R11, R10 ;  /* 0x0000000a0b097220 */ /* 0x004fe20000400000 */
[----:B------:R-:W-:Y:S01]  /*0530*/  FMUL R10, R18, R13 ;  /* 0x0000000d120a7220 */ /* 0x000fe20000400000 */
[----:B------:R-:W-:Y:S02]  /*0540*/  FMUL R5, R20, R19 ;  /* 0x0000001314057220 */ /* 0x000fe40000400000 */
[----:B------:R-:W-:Y:S01]  /*0550*/  FMUL R11, R9, R30 ;  /* 0x0000001e090b7220 */ /* 0x000fe20000400000 */
[C---:B------:R-:W-:Y:S01]  /*0560*/  FMUL R30, R10.reuse, R31 ;  /* 0x0000001f0a1e7220 */ /* 0x040fe20000400000 */
[----:B---3--:R-:W-:Y:S01]  /*0570*/  FMUL R15, R15, R14 ;  /* 0x0000000e0f0f7220 */ /* 0x008fe20000400000 */
[----:B------:R-:W-:Y:S01]  /*0580*/  FMUL R9, R9, R17 ;  /* 0x0000001109097220 */ /* 0x000fe20000400000 */
[----:B------:R-:W-:Y:S01]  /*0590*/  FMUL R10, R10, R12 ;  /* 0x0000000c0a0a7220 */ /* 0x000fe20000400000 */
[----:B-1----:R-:W-:-:S04]  /*05a0*/  IMAD.WIDE R34, R16, 0x4, R6 ;  /* 0x0000000410227825 */ /* 0x002fc800078e0206 */
[C---:B------:R-:W-:Y:S01]  /*05b0*/  FMUL R20, R15.reuse, R29 ;  /* 0x0000001d0f147220 */ /* 0x040fe20000400000 */
[----:B------:R-:W-:Y:S01]  /*05c0*/  FMUL R22, R15, R22 ;  /* 0x000000160f167220 */ /* 0x000fe20000400000 */
[----:B------:R-:W-:Y:S01]  /*05d0*/  CS2R R12, SRZ ;  /* 0x00000000000c7805 */ /* 0x000fe2000001ff00 */
[----:B0-----:R-:W-:Y:S01]  /*05e0*/  IMAD.WIDE R26, R16, 0x4, R26 ;  /* 0x00000004101a7825 */ /* 0x001fe200078e021a */
[----:B------:R-:W-:Y:S02]  /*05f0*/  CS2R R14, SRZ ;  /* 0x00000000000e7805 */ /* 0x000fe4000001ff00 */
[----:B------:R-:W-:Y:S02]  /*0600*/  CS2R R16, SRZ ;  /* 0x0000000000107805 */ /* 0x000fe4000001ff00 */
[----:B------:R-:W-:Y:S01]  /*0610*/  CS2R R18, SRZ ;  /* 0x0000000000127805 */ /* 0x000fe2000001ff00 */
[----:B------:R-:W0:Y:S01]  /*0620*/  LDC.64 R6, c[0x0][0x238] ;  /* 0x00008e00ff067b82 */ /* 0x000e220000000a00 */
[----:B------:R-:W2:Y:S04]  /*0630*/  @!P2 LDG.E.EL.128 R12, desc[UR6][R34.64] ;  /* 0x00000006220ca981 */ /* 0x000ea8000c2e1d00 */
[----:B------:R1:W2:Y:S02]  /*0640*/  @!P2 LDG.E.EL.128 R16, desc[UR6][R26.64] ;  /* 0x000000061a10a981 */ /* 0x0002a4000c2e1d00 */
[----:B-1----:R-:W-:Y:S01]  /*0650*/  CS2R R26, SRZ ;  /* 0x00000000001a7805 */ /* 0x002fe2000001ff00 */
[----:B0-----:R-:W-:-:S04]  /*0660*/  IMAD.WIDE R34, R25, 0x4, R6 ;  /* 0x0000000419227825 */ /* 0x001fc800078e0206 */
[----:B------:R-:W-:Y:S01]  /*0670*/  IMAD.WIDE R6, R24, 0x4, R6 ;  /* 0x0000000418067825 */ /* 0x000fe200078e0206 */
[----:B------:R-:W-:-:S06]  /*0680*/  CS2R R24, SRZ ;  /* 0x0000000000187805 */ /* 0x000fcc000001ff00 */
[----:B------:R0:W3:Y:S01]  /*0690*/  @P0 LDG.E.EL.128 R24, desc[UR6][R6.64] ;  /* 0x0000000606180981 */ /* 0x0000e2000c2e1d00 */
[-CC-:B--2---:R-:W-:Y:S01]  /*06a0*/  FFMA R9, R9, R14.reuse, R18.reuse ;  /* 0x0000000e09097223 */ /* 0x184fe20000000012 */
[----:B------:R-:W-:Y:S01]  /*06b0*/  FFMA R11, R11, R14, R18 ;  /* 0x0000000e0b0b7223 */ /* 0x000fe20000000012 */
[-CC-:B------:R-:W-:Y:S01]  /*06c0*/  FFMA R14, R22, R13.reuse, R17.reuse ;  /* 0x0000000d160e7223 */ /* 0x180fe20000000011 */
[----:B------:R-:W-:Y:S01]  /*06d0*/  FFMA R18, R20, R13, R17 ;  /* 0x0000000d14127223 */ /* 0x000fe20000000011 */
[----:B------:R-:W-:Y:S02]  /*06e0*/  CS2R R20, SRZ ;  /* 0x0000000000147805 */ /* 0x000fe4000001ff00 */
[----:B------:R-:W-:-:S06]  /*06f0*/  CS2R R22, SRZ ;  /* 0x0000000000167805 */ /* 0x000fcc000001ff00 */
[----:B------:R-:W2:Y:S01]  /*0700*/  @P1 LDG.E.EL.128 R20, desc[UR6][R34.64] ;  /* 0x0000000622141981 */ /* 0x000ea2000c2e1d00 */
[----:B------:R-:W1:Y:S01]  /*0710*/  S2R R13, SR_TID.X ;  /* 0x00000000000d7919 */ /* 0x000e620000002100 */
[----:B------:R-:W4:Y:S01]  /*0720*/  S2UR UR5, SR_CgaCtaId ;  /* 0x00000000000579c3 */ /* 0x000f220000008800 */
[----:B------:R-:W-:Y:S01]  /*0730*/  FADD R28, -R8, R28 ;  /* 0x0000001c081c7221 */ /* 0x000fe20000000100 */
[-CC-:B------:R-:W-:Y:S01]  /*0740*/  FFMA R10, R10, R15.reuse, R19.reuse ;  /* 0x0000000f0a0a7223 */ /* 0x180fe20000000013 */
[----:B------:R-:W-:Y:S01]  /*0750*/  FFMA R30, R30, R15, R19 ;  /* 0x0000000f1e1e7223 */ /* 0x000fe20000000013 */
[----:B------:R-:W-:Y:S01]  /*0760*/  FADD R4, -R8, R4 ;  /* 0x0000000408047221 */ /* 0x000fe20000000100 */
[----:B------:R-:W-:Y:S01]  /*0770*/  FMUL R15, R5, R28 ;  /* 0x0000001c050f7220 */ /* 0x000fe20000400000 */
[----:B------:R-:W-:-:S03]  /*0780*/  UMOV UR4, 0x400 ;  /* 0x0000040000047882 */ /* 0x000fc60000000000 */
[----:B------:R-:W-:Y:S01]  /*0790*/  FFMA R15, R15, R12, R16 ;  /* 0x0000000c0f0f7223 */ /* 0x000fe20000000010 */
[----:B------:R-:W-:-:S04]  /*07a0*/  FMUL R5, R5, R4 ;  /* 0x0000000405057220 */ /* 0x000fc80000400000 */
[----:B------:R-:W-:Y:S01]  /*07b0*/  FFMA R5, R5, R12, R16 ;  /* 0x0000000c05057223 */ /* 0x000fe20000000010 */
[----:B----4-:R-:W-:Y:S01]  /*07c0*/  UPRMT UR4, UR5, 0x654, UR4 ;  /* 0x0000065405047896 */ /* 0x010fe20008000004 */
[----:B-1----:R-:W-:-:S05]  /*07d0*/  IMAD.SHL.U32 R8, R13, 0x80, RZ ;  /* 0x000000800d087824 */ /* 0x002fca00078e00ff */
[----:B------:R-:W-:-:S04]  /*07e0*/  LOP3.LUT R8, R8, 0x380, RZ, 0xc0, !PT ;  /* 0x0000038008087812 */ /* 0x000fc800078ec0ff */
[C---:B0-----:R-:W-:Y:S02]  /*07f0*/  LOP3.LUT R6, R8.reuse, 0x20, RZ, 0xfc, !PT ;  /* 0x0000002008067812 */ /* 0x041fe400078efcff */
[C---:B------:R-:W-:Y:S02]  /*0800*/  LOP3.LUT R7, R8.reuse, 0x40, RZ, 0xfc, !PT ;  /* 0x0000004008077812 */ /* 0x040fe400078efcff */
[----:B------:R-:W-:Y:S02]  /*0810*/  LOP3.LUT R17, R8, R33, RZ, 0xfc, !PT ;  /* 0x0000002108117212 */ /* 0x000fe400078efcff */
[----:B------:R-:W-:Y:S02]  /*0820*/  LEA.HI R6, R6, UR4, RZ, 0x1f ;  /* 0x0000000406067c11 */ /* 0x000fe4000f8ff8ff */
[----:B------:R-:W-:Y:S01]  /*0830*/  LEA.HI R28, R7, UR4, RZ, 0x1f ;  /* 0x00000004071c7c11 */ /* 0x000fe2000f8ff8ff */
[----:B------:R-:W-:-:S05]  /*0840*/  IMAD.SHL.U32 R13, R13, 0x2, RZ ;  /* 0x000000020d0d7824 */ /* 0x000fca00078e00ff */
[----:B------:R-:W-:Y:S02]  /*0850*/  LOP3.LUT R13, R13, 0xf0, RZ, 0xc0, !PT ;  /* 0x000000f00d0d7812 */ /* 0x000fe400078ec0ff */
[C---:B--2---:R-:W-:Y:S01]  /*0860*/  FSETP.GEU.AND P3, PT, R15.reuse, -R20, PT ;  /* 0x800000140f00720b */ /* 0x044fe20003f6e000 */
[----:B------:R-:W-:Y:S01]  /*0870*/  FADD R20, R15, R20 ;  /* 0x000000140f147221 */ /* 0x000fe20000000000 */
[C---:B------:R-:W-:Y:S01]  /*0880*/  FSETP.GEU.AND P2, PT, R18.reuse, -R21, PT ;  /* 0x800000151200720b */ /* 0x040fe20003f4e000 */
[----:B------:R-:W-:Y:S01]  /*0890*/  FADD R18, R18, R21 ;  /* 0x0000001512127221 */ /* 0x000fe20000000000 */
[C---:B------:R-:W-:Y:S01]  /*08a0*/  FSETP.GEU.AND P1, PT, R11.reuse, -R22, PT ;  /* 0x800000160b00720b */ /* 0x040fe20003f2e000 */
[----:B------:R-:W-:Y:S01]  /*08b0*/  FADD R22, R11, R22 ;  /* 0x000000160b167221 */ /* 0x000fe20000000000 */
[----:B------:R-:W-:Y:S02]  /*08c0*/  LOP3.LUT R11, R8, 0x60, RZ, 0xfc, !PT ;  /* 0x00000060080b7812 */ /* 0x000fe400078efcff */
[C---:B------:R-:W-:Y:S01]  /*08d0*/  FSETP.GEU.AND P0, PT, R30.reuse, -R23, PT ;  /* 0x800000171e00720b */ /* 0x040fe20003f0e000 */
[----:B------:R-:W-:Y:S01]  /*08e0*/  FADD R23, R30, R23 ;  /* 0x000000171e177221 */ /* 0x000fe20000000000 */
[----:B------:R-:W-:-:S02]  /*08f0*/  LEA.HI R8, R8, UR4, RZ, 0x1f ;  /* 0x0000000408087c11 */ /* 0x000fc4000f8ff8ff */
[----:B------:R-:W-:Y:S02]  /*0900*/  FSEL R20, R20, RZ, P3 ;  /* 0x000000ff14147208 */ /* 0x000fe40001800000 */
[----:B------:R-:W-:Y:S02]  /*0910*/  LEA.HI R32, R11, UR4, RZ, 0x1f ;  /* 0x000000040b207c11 */ /* 0x000fe4000f8ff8ff */
[----:B------:R-:W-:Y:S02]  /*0920*/  FSEL R7, R18, RZ, P2 ;  /* 0x000000ff12077208 */ /* 0x000fe40001000000 */
[C---:B---3--:R-:W-:Y:S01]  /*0930*/  FSETP.GEU.AND P3, PT, R5.reuse, -R24, PT ;  /* 0x800000180500720b */ /* 0x048fe20003f6e000 */
[----:B------:R-:W-:Y:S01]  /*0940*/  FADD R5, R5, R24 ;  /* 0x0000001805057221 */ /* 0x000fe20000000000 */
[----:B------:R-:W-:Y:S01]  /*0950*/  FSEL R22, R22, RZ, P1 ;  /* 0x000000ff16167208 */ /* 0x000fe20000800000 */
[----:B------:R-:W-:Y:S01]  /*0960*/  IMAD R11, R17, 0x4, R8 ;  /* 0x00000004110b7824 */ /* 0x000fe200078e0208 */
[C---:B------:R-:W-:Y:S01]  /*0970*/  FSETP.GEU.AND P2, PT, R14.reuse, -R25, PT ;  /* 0x800000190e00720b */ /* 0x040fe20003f4e000 */
[----:B------:R-:W-:Y:S01]  /*0980*/  FADD R14, R14, R25 ;  /* 0x000000190e0e7221 */ /* 0x000fe20000000000 */
[----:B------:R-:W-:Y:S01]  /*0990*/  FSEL R4, R23, RZ, P0 ;  /* 0x000000ff17047208 */ /* 0x000fe20000000000 */
[----:B------:R-:W-:Y:S01]  /*09a0*/  IMAD R8, R17, 0x4, R6 ;  /* 0x0000000411087824 */ /* 0x000fe200078e0206 */
[C---:B------:R-:W-:Y:S01]  /*09b0*/  FSETP.GEU.AND P1, PT, R9.reuse, -R26, PT ;  /* 0x8000001a0900720b */ /* 0x040fe20003f2e000 */
[----:B------:R-:W-:Y:S01]  /*09c0*/  FADD R26, R9, R26 ;  /* 0x0000001a091a7221 */ /* 0x000fe20000000000 */
[C---:B------:R-:W-:Y:S01]  /*09d0*/  FSETP.GEU.AND P0, PT, R10.reuse, -R27, PT ;  /* 0x8000001b0a00720b */ /* 0x040fe20003f0e000 */
[----:B------:R-:W-:Y:S01]  /*09e0*/  FADD R10, R10, R27 ;  /* 0x0000001b0a0a7221 */ /* 0x000fe20000000000 */
[C---:B------:R-:W-:Y:S01]  /*09f0*/  LEA R15, R17.reuse, R28, 0x2 ;  /* 0x0000001c110f7211 */ /* 0x040fe200078e10ff */
[----:B------:R-:W-:Y:S01]  /*0a00*/  IMAD R17, R17, 0x4, R32 ;  /* 0x0000000411117824 */ /* 0x000fe200078e0220 */
[----:B------:R-:W-:Y:S01]  /*0a10*/  FSEL R12, R5, RZ, P3 ;  /* 0x000000ff050c7208 */ /* 0x000fe20001800000 */
[----:B------:R-:W-:Y:S01]  /*0a20*/  STS [R11], R20 ;  /* 0x000000140b007388 */ /* 0x000fe20000000800 */
[----:B------:R-:W-:-:S02]  /*0a30*/  FSEL R19, R14, RZ, P2 ;  /* 0x000000ff0e137208 */ /* 0x000fc40001000000 */
[----:B------:R-:W-:Y:S01]  /*0a40*/  FSEL R26, R26, RZ, P1 ;  /* 0x000000ff1a1a7208 */ /* 0x000fe20000800000 */
[----:B------:R-:W-:Y:S01]  /*0a50*/  STS [R8+0x80], R7 ;  /* 0x0000800708007388 */ /* 0x000fe20000000800 */
[----:B------:R-:W-:-:S03]  /*0a60*/  FSEL R14, R10, RZ, P0 ;  /* 0x000000ff0a0e7208 */ /* 0x000fc60000000000 */
[----:B------:R-:W-:Y:S04]  /*0a70*/  STS [R15+0x100], R22 ;  /* 0x000100160f007388 */ /* 0x000fe80000000800 */
[----:B------:R0:W-:Y:S04]  /*0a80*/  STS [R17+0x180], R4 ;  /* 0x0001800411007388 */ /* 0x0001e80000000800 */
[----:B------:R1:W-:Y:S04]  /*0a90*/  STS [R11+0x40], R12 ;  /* 0x0000400c0b007388 */ /* 0x0003e80000000800 */
[----:B------:R2:W-:Y:S04]  /*0aa0*/  STS [R8+0xc0], R19 ;  /* 0x0000c01308007388 */ /* 0x0005e80000000800 */
[----:B------:R-:W-:Y:S04]  /*0ab0*/  STS [R15+0x140], R26 ;  /* 0x0001401a0f007388 */ /* 0x000fe80000000800 */
[----:B------:R-:W-:Y:S01]  /*0ac0*/  STS [R17+0x1c0], R14 ;  /* 0x0001c00e11007388 */ /* 0x000fe20000000800 */
[----:B------:R-:W-:Y:S01]  /*0ad0*/  LOP3.LUT R9, R3, 0x1fc, RZ, 0xc0, !PT ;  /* 0x000001fc03097812 */ /* 0x000fe200078ec0ff */
[----:B0-----:R-:W-:-:S04]  /*0ae0*/  VIADD R4, R13, UR4 ;  /* 0x000000040d047c36 */ /* 0x001fc80008000000 */
[----:B------:R-:W-:Y:S01]  /*0af0*/  IMAD R4, R9, 0x4, R4 ;  /* 0x0000000409047824 */ /* 0x000fe200078e0204 */
[----:B------:R-:W-:Y:S01]  /*0b00*/  BAR.SYNC.DEFER_BLOCKING 0x0 ;  /* 0x0000000000007b1d */ /* 0x000fe20000010000 */
[----:B------:R-:W-:-:S04]  /*0b10*/  LOP3.LUT R10, R2, 0x1c, R3, 0xf8, !PT ;  /* 0x0000001c020a7812 */ /* 0x000fc800078ef803 */
[----:B------:R-:W-:-:S03]  /*0b20*/  SHF.R.S32.HI R13, RZ, 0x1f, R10 ;  /* 0x0000001fff0d7819 */ /* 0x000fc6000001140a */
[----:B------:R-:W0:Y:S01]  /*0b30*/  LDC.64 R2, c[0x0][0x240] ;  /* 0x00009000ff027b82 */ /* 0x000e220000000a00 */
[----:B------:R-:W-:Y:S02]  /*0b40*/  SHF.R.S32.HI R21, RZ, 0x1f, R10 ;  /* 0x0000001fff157819 */ /* 0x000fe4000001140a */
[-C--:B------:R-:W-:Y:S01]  /*0b50*/  LEA.HI R13, R13, R10.reuse, RZ, 0x6 ;  /* 0x0000000a0d0d7211 */ /* 0x080fe200078f30ff */
[----:B------:R-:W3:Y:S04]  /*0b60*/  LDS.128 R4, [R4] ;  /* 0x0000000004047984 */ /* 0x000ee80000000c00 */
[----:B------:R-:W-:Y:S01]  /*0b70*/  IMAD.SHL.U32 R13, R13, 0x200, RZ ;  /* 0x000002000d0d7824 */ /* 0x000fe200078e00ff */
[----:B------:R-:W-:Y:S02]  /*0b80*/  LEA.HI R21, R21, R10, RZ, 0x6 ;  /* 0x0000000a15157211 */ /* 0x000fe400078f30ff */
[----:B-1----:R-:W-:-:S02]  /*0b90*/  LOP3.LUT R11, R9, 0x200, RZ, 0xfc, !PT ;  /* 0x00000200090b7812 */ /* 0x002fc400078efcff */
[----:B------:R-:W-:Y:S02]  /*0ba0*/  LOP3.LUT R21, R21, 0xffffffc0, RZ, 0xc0, !PT ;  /* 0xffffffc015157812 */ /* 0x000fe400078ec0ff */
[----:B------:R-:W-:Y:S02]  /*0bb0*/  LOP3.LUT R13, R13, 0xffff8000, RZ, 0xc0, !PT ;  /* 0xffff80000d0d7812 */ /* 0x000fe400078ec0ff */
[----:B------:R-:W-:Y:S02]  /*0bc0*/  ISETP.GE.AND P0, PT, R10, 0x100, PT ;  /* 0x000001000a00780c */ /* 0x000fe40003f06270 */
[----:B--2---:R-:W-:Y:S02]  /*0bd0*/  LOP3.LUT R8, R0, R33, RZ, 0xfc, !PT ;  /* 0x0000002100087212 */ /* 0x004fe400078efcff */
[----:B------:R-:W-:Y:S02]  /*0be0*/  LOP3.LUT R0, R0, 0x10, R33, 0xfe, !PT ;  /* 0x0000001000007812 */ /* 0x000fe400078efe21 */
[----:B------:R-:W-:-:S02]  /*0bf0*/  SHF.R.U32.HI R11, RZ, 0x1, R11 ;  /* 0x00000001ff0b7819 */ /* 0x000fc4000001160b */
[----:B------:R-:W-:Y:S02]  /*0c00*/  IADD3 R13, R13, R10, -R21 ;  /* 0x0000000a0d0d7210 */ /* 0x000fe40007ffe815 */
[----:B------:R-:W-:Y:S02]  /*0c10*/  ISETP.LT.AND P1, PT, R8, 0x200, !P0 ;  /* 0x000002000800780c */ /* 0x000fe40004721270 */
[----:B------:R-:W-:Y:S02]  /*0c20*/  ISETP.LT.AND P0, PT, R0, 0x200, !P0 ;  /* 0x000002000000780c */ /* 0x000fe40004701270 */
[----:B------:R-:W-:Y:S02]  /*0c30*/  LOP3.LUT R10, R11, 0x1f0, RZ, 0xc0, !PT ;  /* 0x000001f00b0a7812 */ /* 0x000fe400078ec0ff */
[----:B------:R-:W-:-:S03]  /*0c40*/  LEA R11, R8, R13, 0x6 ;  /* 0x0000000d080b7211 */ /* 0x000fc600078e30ff */
[----:B------:R-:W-:Y:S02]  /*0c50*/  VIADD R8, R10, UR4 ;  /* 0x000000040a087c36 */ /* 0x000fe40008000000 */
[----:B0-----:R-:W-:-:S04]  /*0c60*/  IMAD.WIDE R10, R11, 0x4, R2 ;  /* 0x000000040b0a7825 */ /* 0x001fc800078e0202 */
[----:B------:R-:W-:Y:S01]  /*0c70*/  IMAD R8, R9, 0x4, R8 ;  /* 0x0000000409087824 */ /* 0x000fe200078e0208 */
[----:B---3--:R0:W-:Y:S02]  /*0c80*/  @P1 STG.E.128 desc[UR6][R10.64], R4 ;  /* 0x000000040a001986 */ /* 0x0081e4000c101d06 */
[----:B0-----:R-:W-:Y:S05]  /*0c90*/  @!P0 EXIT ;  /* 0x000000000000894d */ /* 0x001fea0003800000 */
[----:B0-----:R-:W0:Y:S01]  /*0ca0*/  LDS.128 R8, [R8+0x800] ;  /* 0x0008000008087984 */ /* 0x001e220000000c00 */
[----:B------:R-:W-:-:S04]  /*0cb0*/  IMAD R13, R0, 0x40, R13 ;  /* 0x00000040000d7824 */ /* 0x000fc800078e020d */
[----:B------:R-:W-:-:S05]  /*0cc0*/  IMAD.WIDE R2, R13, 0x4, R2 ;  /* 0x000000040d027825 */ /* 0x000fca00078e0202 */
[----:B0-----:R-:W-:Y:S01]  /*0cd0*/  STG.E.128 desc[UR6][R2.64], R8 ;  /* 0x0000000802007986 */ /* 0x001fe2000c101d06 */
[----:B------:R-:W-:Y:S05]  /*0ce0*/  EXIT ;  /* 0x000000000000794d */ /* 0x000fea0003800000 */
.L_x_0:
[----:B------:R-:W-:-:S00]  /*0cf0*/  BRA `(.L_x_0) ;  /* 0xfffffffc00fc7947 */ /* 0x000fc0000383ffff */
[----:B------:R-:W-:-:S00]  /*0d00*/  NOP ;  /* 0x0000000000007918 */ /* 0x000fc00000000000 */
[----:B------:R-:W-:-:S00]  /*0d10*/  NOP ;  /* 0x0000000000007918 */ /* 0x000fc00000000000 */
[----:B------:R-:W-:-:S00]  /*0d20*/  NOP ;  /* 0x0000000000007918 */ /* 0x000fc00000000000 */
[----:B------:R-:W-:-:S00]  /*0d30*/  NOP ;  /* 0x0000000000007918 */ /* 0x000fc00000000000 */
[----:B------:R-:W-:-:S00]  /*0d40*/  NOP ;  /* 0x0000000000007918 */ /* 0x000fc00000000000 */
[----:B------:R-:W-:-:S00]  /*0d50*/  NOP ;  /* 0x0000000000007918 */ /* 0x000fc00000000000 */
[----:B------:R-:W-:-:S00]  /*0d60*/  NOP ;  /* 0x0000000000007918 */ /* 0x000fc00000000000 */
[----:B------:R-:W-:-:S00]  /*0d70*/  NOP ;  /* 0x0000000000007918 */ /* 0x000fc00000000000 */
.L_x_1:


//--------------------- .nv.global.init           --------------------------
	.section	.nv.global.init,"aw",@progbits
.nv.global.init:
	.type		_$_str,@object
	.size		_$_str,(_$_str_$_2 - _$_str)
_$_str:
        /*0000*/ 	.byte	0x5f, 0x5f, 0x43, 0x55, 0x44, 0x41, 0x5f, 0x46, 0x54, 0x5a, 0x00
	.type		_$_str_$_2,@object
	.size		_$_str_$_2,(.L_1 - _$_str_$_2)
_$_str_$_2:
        /*000b*/ 	.byte	0x5f, 0x5f, 0x43, 0x55, 0x44, 0x41, 0x5f, 0x50, 0x52, 0x45, 0x43, 0x5f, 0x53, 0x51, 0x52, 0x54
        /*001b*/ 	.byte	0x00
.L_1:


//--------------------- .nv.shared.triton_poi_fused__native_batch_norm_legit_no_training_add_relu_22 --------------------------
	.section	.nv.shared.triton_poi_fused__native_batch_norm_legit_no_training_add_relu_22,"aw",@nobits
	.sectionflags	@""
	.align	16
	.zero		1024


//--------------------- .nv.constant0.triton_poi_fused__native_batch_norm_legit_no_training_add_relu_22 --------------------------
	.section	.nv.constant0.triton_poi_fused__native_batch_norm_legit_no_training_add_relu_22,"a",@progbits
	.sectionflags	@""
	.align	4
.nv.constant0.triton_poi_fused__native_batch_norm_legit_no_training_add_relu_22:
	.zero		592
